	.headerflags	@"EF_CUDA_TEXMODE_UNIFIED EF_CUDA_64BIT_ADDRESS EF_CUDA_ACCELERATORS EF_CUDA_SM90 EF_CUDA_VIRTUAL_SM(EF_CUDA_SM90)"
	.elftype	@"ET_EXEC"


//--------------------- .nv.info                  --------------------------
	.section	.nv.info,"",@"SHT_CUDA_INFO"
	.align	4


	//----- nvinfo : EIATTR_REGCOUNT
	.align		4
        /*0000*/ 	.byte	0x04, 0x2f
        /*0002*/ 	.short	(.L_2 - .L_1)
	.align		4
.L_1:
        /*0004*/ 	.word	index@(triton_poi_fused_native_group_norm_relu_10)
        /*0008*/ 	.word	0x00000018


	//----- nvinfo : EIATTR_MIN_STACK_SIZE
	.align		4
.L_2:
        /*000c*/ 	.byte	0x04, 0x12
        /*000e*/ 	.short	(.L_4 - .L_3)
	.align		4
.L_3:
        /*0010*/ 	.word	index@(triton_poi_fused_native_group_norm_relu_10)
        /*0014*/ 	.word	0x00000000


	//----- nvinfo : EIATTR_FRAME_SIZE
	.align		4
.L_4:
        /*0018*/ 	.byte	0x04, 0x11
        /*001a*/ 	.short	(.L_6 - .L_5)
	.align		4
.L_5:
        /*001c*/ 	.word	index@(triton_poi_fused_native_group_norm_relu_10)
        /*0020*/ 	.word	0x00000000


	//----- nvinfo : EIATTR_MIN_STACK_SIZE
	.align		4
.L_6:
        /*0024*/ 	.byte	0x04, 0x12
        /*0026*/ 	.short	(.L_8 - .L_7)
	.align		4
.L_7:
        /*0028*/ 	.word	index@(triton_poi_fused_native_group_norm_relu_10)
        /*002c*/ 	.word	0x00000000
.L_8:


//--------------------- .nv.info.triton_poi_fused_native_group_norm_relu_10 --------------------------
	.section	.nv.info.triton_poi_fused_native_group_norm_relu_10,"",@"SHT_CUDA_INFO"
	.sectionflags	@""
	.align	4


	//----- nvinfo : EIATTR_CUDA_API_VERSION
	.align		4
        /*0000*/ 	.byte	0x04, 0x37
        /*0002*/ 	.short	(.L_10 - .L_9)
.L_9:
        /*0004*/ 	.word	0x0000007c


	//----- nvinfo : EIATTR_KPARAM_INFO
	.align		4
.L_10:
        /*0008*/ 	.byte	0x04, 0x17
        /*000a*/ 	.short	(.L_12 - .L_11)
.L_11:
        /*000c*/ 	.word	0x00000000
        /*0010*/ 	.short	0x0006
        /*0012*/ 	.short	0x0030
        /*0014*/ 	.byte	0x00, 0xf0, 0x11, 0x00


	//----- nvinfo : EIATTR_KPARAM_INFO
	.align		4
.L_12:
        /*0018*/ 	.byte	0x04, 0x17
        /*001a*/ 	.short	(.L_14 - .L_13)
.L_13:
        /*001c*/ 	.word	0x00000000
        /*0020*/ 	.short	0x0005
        /*0022*/ 	.short	0x0028
        /*0024*/ 	.byte	0x00, 0xf4, 0x21, 0x00


	//----- nvinfo : EIATTR_KPARAM_INFO
	.align		4
.L_14:
        /*0028*/ 	.byte	0x04, 0x17
        /*002a*/ 	.short	(.L_16 - .L_15)
.L_15:
        /*002c*/ 	.word	0x00000000
        /*0030*/ 	.short	0x0004
        /*0032*/ 	.short	0x0020
        /*0034*/ 	.byte	0x00, 0xf4, 0x21, 0x00


	//----- nvinfo : EIATTR_KPARAM_INFO
	.align		4
.L_16:
        /*0038*/ 	.byte	0x04, 0x17
        /*003a*/ 	.short	(.L_18 - .L_17)
.L_17:
        /*003c*/ 	.word	0x00000000
        /*0040*/ 	.short	0x0003
        /*0042*/ 	.short	0x0018
        /*0044*/ 	.byte	0x00, 0xf4, 0x21, 0x00


	//----- nvinfo : EIATTR_KPARAM_INFO
	.align		4
.L_18:
        /*0048*/ 	.byte	0x04, 0x17
        /*004a*/ 	.short	(.L_20 - .L_19)
.L_19:
        /*004c*/ 	.word	0x00000000
        /*0050*/ 	.short	0x0002
        /*0052*/ 	.short	0x0010
        /*0054*/ 	.byte	0x00, 0xf4, 0x21, 0x00


	//----- nvinfo : EIATTR_KPARAM_INFO
	.align		4
.L_20:
        /*0058*/ 	.byte	0x04, 0x17
        /*005a*/ 	.short	(.L_22 - .L_21)
.L_21:
        /*005c*/ 	.word	0x00000000
        /*0060*/ 	.short	0x0001
        /*0062*/ 	.short	0x0008
        /*0064*/ 	.byte	0x00, 0xf4, 0x21, 0x00


	//----- nvinfo : EIATTR_KPARAM_INFO
	.align		4
.L_22:
        /*0068*/ 	.byte	0x04, 0x17
        /*006a*/ 	.short	(.L_24 - .L_23)
.L_23:
        /*006c*/ 	.word	0x00000000
        /*0070*/ 	.short	0x0000
        /*0072*/ 	.short	0x0000
        /*0074*/ 	.byte	0x00, 0xf4, 0x21, 0x00


	//----- nvinfo : EIATTR_SPARSE_MMA_MASK
	.align		4
.L_24:
        /*0078*/ 	.byte	0x03, 0x50
        /*007a*/ 	.short	0x0000


	//----- nvinfo : EIATTR_MAXREG_COUNT
	.align		4
        /*007c*/ 	.byte	0x03, 0x1b
        /*007e*/ 	.short	0x00ff


	//----- nvinfo : EIATTR_EXIT_INSTR_OFFSETS
	.align		4
        /*0080*/ 	.byte	0x04, 0x1c
        /*0082*/ 	.short	(.L_26 - .L_25)


	//   ....[0]....
.L_25:
        /*0084*/ 	.word	0x00000430


	//----- nvinfo : EIATTR_REQNTID
	.align		4
.L_26:
        /*0088*/ 	.byte	0x04, 0x10
        /*008a*/ 	.short	(.L_28 - .L_27)
.L_27:
        /*008c*/ 	.word	0x00000080
        /*0090*/ 	.word	0x00000001
        /*0094*/ 	.word	0x00000001


	//----- nvinfo : EIATTR_CBANK_PARAM_SIZE
	.align		4
.L_28:
        /*0098*/ 	.byte	0x03, 0x19
        /*009a*/ 	.short	0x0034


	//----- nvinfo : EIATTR_PARAM_CBANK
	.align		4
        /*009c*/ 	.byte	0x04, 0x0a
        /*009e*/ 	.short	(.L_30 - .L_29)
	.align		4
.L_29:
        /*00a0*/ 	.word	index@(.nv.constant0.triton_poi_fused_native_group_norm_relu_10)
        /*00a4*/ 	.short	0x0210
        /*00a6*/ 	.short	0x0034


	//----- nvinfo : EIATTR_SW_WAR
	.align		4
.L_30:
        /*00a8*/ 	.byte	0x04, 0x36
        /*00aa*/ 	.short	(.L_32 - .L_31)
.L_31:
        /*00ac*/ 	.word	0x00000008
.L_32:


//--------------------- .nv.callgraph             --------------------------
	.section	.nv.callgraph,"",@"SHT_CUDA_CALLGRAPH"
	.align	4
	.sectionentsize	8
	.align		4
        /*0000*/ 	.word	0x00000000
	.align		4
        /*0004*/ 	.word	0xffffffff
	.align		4
        /*0008*/ 	.word	0x00000000
	.align		4
        /*000c*/ 	.word	0xfffffffe
	.align		4
        /*0010*/ 	.word	0x00000000
	.align		4
        /*0014*/ 	.word	0xfffffffd
	.align		4
        /*0018*/ 	.word	0x00000000
	.align		4
        /*001c*/ 	.word	0xfffffffc


//--------------------- .nv.constant4             --------------------------
	.section	.nv.constant4,"a",@progbits
	.align	8
	.align		8
.nv.constant4:
        /*0000*/ 	.dword	_$_str


//--------------------- .text.triton_poi_fused_native_group_norm_relu_10 --------------------------
	.section	.text.triton_poi_fused_native_group_norm_relu_10,"ax",@progbits
	.align	128
        .global         triton_poi_fused_native_group_norm_relu_10
        .type           triton_poi_fused_native_group_norm_relu_10,@function
        .size           triton_poi_fused_native_group_norm_relu_10,(.L_x_1 - triton_poi_fused_native_group_norm_relu_10)
        .other          triton_poi_fused_native_group_norm_relu_10,@"STO_CUDA_ENTRY STV_DEFAULT"
triton_poi_fused_native_group_norm_relu_10:
.text.triton_poi_fused_native_group_norm_relu_10:
[----:B------:R-:W-:Y:S01]  /*0000*/  LDC R1, c[0x0][0x28] ;  /* 0x00000a00ff017b82 */ /* 0x000fe20000000800 */
[----:B------:R-:W1:Y:S07]  /*0010*/  S2R R0, SR_TID.X ;  /* 0x0000000000007919 */ /* 0x000e6e0000002100 */
[----:B------:R-:W2:Y:S01]  /*0020*/  LDC.64 R8, c[0x0][0x220] ;  /* 0x00008800ff087b82 */ /* 0x000ea20000000a00 */
[----:B------:R-:W-:Y:S01]  /*0030*/  ULDC.64 UR4, c[0x0][0x208] ;  /* 0x0000820000047ab9 */ /* 0x000fe20000000a00 */
[----:B------:R-:W3:Y:S06]  /*0040*/  S2R R3, SR_CTAID.X ;  /* 0x0000000000037919 */ /* 0x000eec0000002500 */
[----:B------:R-:W4:Y:S08]  /*0050*/  LDC.64 R10, c[0x0][0x218] ;  /* 0x00008600ff0a7b82 */ /* 0x000f300000000a00 */
[----:B------:R-:W5:Y:S01]  /*0060*/  LDC.64 R12, c[0x0][0x210] ;  /* 0x00008400ff0c7b82 */ /* 0x000f620000000a00 */
[----:B-1----:R-:W-:Y:S01]  /*0070*/  IMAD.SHL.U32 R0, R0, 0x2, RZ ;  /* 0x0000000200007824 */ /* 0x002fe200078e00ff */
[----:B---3--:R-:W-:-:S04]  /*0080*/  SHF.R.S32.HI R2, RZ, 0x17, R3 ;  /* 0x00000017ff027819 */ /* 0x008fc80000011403 */
[----:B------:R-:W-:-:S05]  /*0090*/  LOP3.LUT R0, R0, 0xfe, RZ, 0xc0, !PT ;  /* 0x000000fe00007812 */ /* 0x000fca00078ec0ff */
[----:B------:R-:W-:Y:S01]  /*00a0*/  IMAD R0, R3, 0x100, R0 ;  /* 0x0000010003007824 */ /* 0x000fe200078e0200 */
[----:B------:R-:W-:-:S04]  /*00b0*/  SGXT R3, R2, 0x1 ;  /* 0x000000010203781a */ /* 0x000fc80000000200 */
[----:B------:R-:W-:Y:S02]  /*00c0*/  IADD3 R2, R0, 0x1, RZ ;  /* 0x0000000100027810 */ /* 0x000fe40007ffe0ff */
[C---:B------:R-:W-:Y:S02]  /*00d0*/  LEA.HI R4, R3.reuse, R0, RZ, 0x6 ;  /* 0x0000000003047211 */ /* 0x040fe400078f30ff */
[----:B------:R-:W-:Y:S02]  /*00e0*/  LEA.HI R5, R3, R2, RZ, 0x6 ;  /* 0x0000000203057211 */ /* 0x000fe400078f30ff */
[----:B------:R-:W-:Y:S02]  /*00f0*/  LOP3.LUT R7, R4, 0xffffffc0, RZ, 0xc0, !PT ;  /* 0xffffffc004077812 */ /* 0x000fe400078ec0ff */
[----:B------:R-:W-:Y:S02]  /*0100*/  LOP3.LUT R5, R5, 0xffc0, RZ, 0xc0, !PT ;  /* 0x0000ffc005057812 */ /* 0x000fe400078ec0ff */
[----:B------:R-:W-:Y:S01]  /*0110*/  LEA.HI R3, R3, R0, RZ, 0xe ;  /* 0x0000000003037211 */ /* 0x000fe200078f70ff */
[----:B------:R-:W-:-:S02]  /*0120*/  IMAD.IADD R7, R0, 0x1, -R7 ;  /* 0x0000000100077824 */ /* 0x000fc400078e0a07 */
[----:B------:R-:W-:Y:S01]  /*0130*/  IMAD.IADD R5, R2, 0x1, -R5 ;  /* 0x0000000102057824 */ /* 0x000fe200078e0a05 */
[----:B------:R-:W-:Y:S02]  /*0140*/  SHF.R.S32.HI R3, RZ, 0xe, R3 ;  /* 0x0000000eff037819 */ /* 0x000fe40000011403 */
[----:B------:R-:W-:Y:S02]  /*0150*/  PRMT R4, R7, 0x8880, RZ ;  /* 0x0000888007047816 */ /* 0x000fe400000000ff */
[----:B------:R-:W-:-:S04]  /*0160*/  LOP3.LUT R2, R5, 0x80, RZ, 0xc0, !PT ;  /* 0x0000008005027812 */ /* 0x000fc800078ec0ff */
[----:B------:R-:W-:-:S04]  /*0170*/  LEA.HI R2, R2, R5, RZ, 0x19 ;  /* 0x0000000502027211 */ /* 0x000fc800078fc8ff */
[----:B------:R-:W-:Y:S02]  /*0180*/  PRMT R5, R2, 0x8880, RZ ;  /* 0x0000888002057816 */ /* 0x000fe400000000ff */
[----:B------:R-:W-:Y:S02]  /*0190*/  SHF.R.S32.HI R2, RZ, 0x1, R4 ;  /* 0x00000001ff027819 */ /* 0x000fe40000011404 */
[----:B------:R-:W-:Y:S02]  /*01a0*/  MOV R4, R5 ;  /* 0x0000000500047202 */ /* 0x000fe40000000f00 */
[----:B------:R-:W-:Y:S02]  /*01b0*/  PRMT R2, R2, 0x9910, RZ ;  /* 0x0000991002027816 */ /* 0x000fe400000000ff */
[----:B------:R-:W-:-:S03]  /*01c0*/  SHF.R.S32.HI R4, RZ, 0x1, R4 ;  /* 0x00000001ff047819 */ /* 0x000fc60000011404 */
[----:B------:R-:W-:Y:S01]  /*01d0*/  IMAD R15, R3, 0x20, R2 ;  /* 0x00000020030f7824 */ /* 0x000fe200078e0202 */
[----:B------:R-:W-:-:S03]  /*01e0*/  PRMT R4, R4, 0x9910, RZ ;  /* 0x0000991004047816 */ /* 0x000fc600000000ff */
[----:B--2---:R-:W-:Y:S01]  /*01f0*/  IMAD.WIDE R18, R15, 0x4, R8 ;  /* 0x000000040f127825 */ /* 0x004fe200078e0208 */
[----:B------:R-:W-:Y:S02]  /*0200*/  MOV R2, R4 ;  /* 0x0000000400027202 */ /* 0x000fe40000000f00 */
[----:B------:R-:W1:Y:S02]  /*0210*/  LDC.64 R4, c[0x0][0x230] ;  /* 0x00008c00ff047b82 */ /* 0x000e640000000a00 */
[----:B------:R-:W2:Y:S01]  /*0220*/  LDG.E.EL R6, desc[UR4][R18.64] ;  /* 0x0000000412067981 */ /* 0x000ea2000c2e1900 */
[----:B------:R-:W-:-:S04]  /*0230*/  IMAD R17, R3, 0x20, R2 ;  /* 0x0000002003117824 */ /* 0x000fc800078e0202 */
[C---:B------:R-:W-:Y:S01]  /*0240*/  IMAD.WIDE R20, R17.reuse, 0x4, R8 ;  /* 0x0000000411147825 */ /* 0x040fe200078e0208 */
[----:B------:R-:W3:Y:S04]  /*0250*/  LDC.64 R2, c[0x0][0x228] ;  /* 0x00008a00ff027b82 */ /* 0x000ee80000000a00 */
[----:B------:R-:W2:Y:S01]  /*0260*/  LDG.E.EL R8, desc[UR4][R20.64] ;  /* 0x0000000414087981 */ /* 0x000ea2000c2e1900 */
[----:B----4-:R-:W-:-:S04]  /*0270*/  IMAD.WIDE R16, R17, 0x4, R10 ;  /* 0x0000000411107825 */ /* 0x010fc800078e020a */
[----:B------:R-:W-:Y:S02]  /*0280*/  IMAD.WIDE R14, R15, 0x4, R10 ;  /* 0x000000040f0e7825 */ /* 0x000fe400078e020a */
[----:B------:R-:W4:Y:S02]  /*0290*/  LDG.E.EL R16, desc[UR4][R16.64] ;  /* 0x0000000410107981 */ /* 0x000f24000c2e1900 */
[----:B-----5:R-:W-:Y:S02]  /*02a0*/  IMAD.WIDE R12, R0, 0x4, R12 ;  /* 0x00000004000c7825 */ /* 0x020fe400078e020c */
[----:B------:R-:W5:Y:S02]  /*02b0*/  LDG.E.EL R9, desc[UR4][R14.64] ;  /* 0x000000040e097981 */ /* 0x000f64000c2e1900 */
[C---:B-1----:R-:W-:Y:S02]  /*02c0*/  IMAD.WIDE R4, R7.reuse, 0x4, R4 ;  /* 0x0000000407047825 */ /* 0x042fe400078e0204 */
[----:B------:R-:W5:Y:S04]  /*02d0*/  LDG.E.64 R10, desc[UR4][R12.64] ;  /* 0x000000040c0a7981 */ /* 0x000f68000c1e1b00 */
[----:B------:R-:W4:Y:S01]  /*02e0*/  LDG.E.EL.64 R4, desc[UR4][R4.64] ;  /* 0x0000000404047981 */ /* 0x000f22000c2e1b00 */
[----:B---3--:R-:W-:-:S06]  /*02f0*/  IMAD.WIDE R2, R7, 0x4, R2 ;  /* 0x0000000407027825 */ /* 0x008fcc00078e0202 */
[----:B------:R-:W3:Y:S01]  /*0300*/  LDG.E.EL.64 R2, desc[UR4][R2.64] ;  /* 0x0000000402027981 */ /* 0x000ee2000c2e1b00 */
[----:B------:R-:W-:-:S10]  /*0310*/  HFMA2.MMA R7, -RZ, RZ, 0.875, 0 ;  /* 0x3b000000ff077435 */ /* 0x000fd400000001ff */
[-C--:B--2---:R-:W-:Y:S01]  /*0320*/  FFMA R18, R6, R7.reuse, 9.9999997473787516356e-06 ;  /* 0x3727c5ac06127423 */ /* 0x084fe20000000007 */
[----:B------:R-:W-:-:S05]  /*0330*/  FFMA R8, R8, R7, 9.9999997473787516356e-06 ;  /* 0x3727c5ac08087423 */ /* 0x000fca0000000007 */
[----:B------:R-:W1:Y:S01]  /*0340*/  MUFU.RSQ R18, R18 ;  /* 0x0000001200127308 */ /* 0x000e620000001400 */
[----:B------:R-:W2:Y:S07]  /*0350*/  LDC.64 R6, c[0x0][0x238] ;  /* 0x00008e00ff067b82 */ /* 0x000eae0000000a00 */
[----:B------:R-:W1:Y:S01]  /*0360*/  MUFU.RSQ R8, R8 ;  /* 0x0000000800087308 */ /* 0x000e620000001400 */
[----:B-----5:R-:W-:Y:S01]  /*0370*/  FADD R9, R10, -R9 ;  /* 0x800000090a097221 */ /* 0x020fe20000000000 */
[----:B----4-:R-:W-:-:S03]  /*0380*/  FADD R11, R11, -R16 ;  /* 0x800000100b0b7221 */ /* 0x010fc60000000000 */
[----:B-1----:R-:W-:Y:S01]  /*0390*/  FMUL R9, R18, R9 ;  /* 0x0000000912097220 */ /* 0x002fe20000400000 */
[----:B0-----:R-:W-:-:S03]  /*03a0*/  FMUL R10, R8, R11 ;  /* 0x0000000b080a7220 */ /* 0x001fc60000400000 */
[----:B---3--:R-:W-:Y:S01]  /*03b0*/  FFMA R2, R2, R9, R4 ;  /* 0x0000000902027223 */ /* 0x008fe20000000004 */
[----:B------:R-:W-:-:S04]  /*03c0*/  FFMA R3, R3, R10, R5 ;  /* 0x0000000a03037223 */ /* 0x000fc80000000005 */
[----:B------:R-:W-:Y:S02]  /*03d0*/  FSETP.GEU.AND P0, PT, R2, RZ, PT ;  /* 0x000000ff0200720b */ /* 0x000fe40003f0e000 */
[C---:B------:R-:W-:Y:S01]  /*03e0*/  FSETP.GEU.AND P1, PT, R3.reuse, RZ, PT ;  /* 0x000000ff0300720b */ /* 0x040fe20003f2e000 */
[----:B--2---:R-:W-:Y:S01]  /*03f0*/  IMAD.WIDE R6, R0, 0x4, R6 ;  /* 0x0000000400067825 */ /* 0x004fe200078e0206 */
[----:B------:R-:W-:Y:S02]  /*0400*/  FSEL R2, R2, RZ, P0 ;  /* 0x000000ff02027208 */ /* 0x000fe40000000000 */
[----:B------:R-:W-:-:S05]  /*0410*/  FSEL R3, R3, RZ, P1 ;  /* 0x000000ff03037208 */ /* 0x000fca0000800000 */
[----:B------:R-:W-:Y:S01]  /*0420*/  STG.E.64 desc[UR4][R6.64], R2 ;  /* 0x0000000206007986 */ /* 0x000fe2000c101b04 */
[----:B------:R-:W-:Y:S05]  /*0430*/  EXIT ;  /* 0x000000000000794d */ /* 0x000fea0003800000 */
.L_x_0:
[----:B------:R-:W-:-:S00]  /*0440*/  BRA `(.L_x_0) ;  /* 0xfffffffc00fc7947 */ /* 0x000fc0000383ffff */
[----:B------:R-:W-:-:S00]  /*0450*/  NOP ;  /* 0x0000000000007918 */ /* 0x000fc00000000000 */
        /* <DEDUP_REMOVED lines=10> */
.L_x_1:


//--------------------- .nv.global.init           --------------------------
	.section	.nv.global.init,"aw",@progbits
.nv.global.init:
	.type		_$_str,@object
	.size		_$_str,(.L_0 - _$_str)
_$_str:
        /*0000*/ 	.byte	0x5f, 0x5f, 0x43, 0x55, 0x44, 0x41, 0x5f, 0x46, 0x54, 0x5a, 0x00
.L_0:


//--------------------- .nv.constant0.triton_poi_fused_native_group_norm_relu_10 --------------------------
	.section	.nv.constant0.triton_poi_fused_native_group_norm_relu_10,"a",@progbits
	.sectionflags	@""
	.align	4
.nv.constant0.triton_poi_fused_native_group_norm_relu_10:
	.zero		580
